	.headerflags	@"EF_CUDA_TEXMODE_UNIFIED EF_CUDA_64BIT_ADDRESS EF_CUDA_ACCELERATORS EF_CUDA_SM90 EF_CUDA_VIRTUAL_SM(EF_CUDA_SM90)"
	.elftype	@"ET_EXEC"


//--------------------- .nv.info                  --------------------------
	.section	.nv.info,"",@"SHT_CUDA_INFO"
	.align	4


	//----- nvinfo : EIATTR_REGCOUNT
	.align		4
        /*0000*/ 	.byte	0x04, 0x2f
        /*0002*/ 	.short	(.L_3 - .L_2)
	.align		4
.L_2:
        /*0004*/ 	.word	index@(triton_poi_fused__native_batch_norm_legit_no_training_relu_14)
        /*0008*/ 	.word	0x0000001c


	//----- nvinfo : EIATTR_MIN_STACK_SIZE
	.align		4
.L_3:
        /*000c*/ 	.byte	0x04, 0x12
        /*000e*/ 	.short	(.L_5 - .L_4)
	.align		4
.L_4:
        /*0010*/ 	.word	index@(triton_poi_fused__native_batch_norm_legit_no_training_relu_14)
        /*0014*/ 	.word	0x00000000


	//----- nvinfo : EIATTR_FRAME_SIZE
	.align		4
.L_5:
        /*0018*/ 	.byte	0x04, 0x11
        /*001a*/ 	.short	(.L_7 - .L_6)
	.align		4
.L_6:
        /*001c*/ 	.word	index@(triton_poi_fused__native_batch_norm_legit_no_training_relu_14)
        /*0020*/ 	.word	0x00000000


	//----- nvinfo : EIATTR_MIN_STACK_SIZE
	.align		4
.L_7:
        /*0024*/ 	.byte	0x04, 0x12
        /*0026*/ 	.short	(.L_9 - .L_8)
	.align		4
.L_8:
        /*0028*/ 	.word	index@(triton_poi_fused__native_batch_norm_legit_no_training_relu_14)
        /*002c*/ 	.word	0x00000000
.L_9:


//--------------------- .nv.info.triton_poi_fused__native_batch_norm_legit_no_training_relu_14 --------------------------
	.section	.nv.info.triton_poi_fused__native_batch_norm_legit_no_training_relu_14,"",@"SHT_CUDA_INFO"
	.sectionflags	@""
	.align	4


	//----- nvinfo : EIATTR_CUDA_API_VERSION
	.align		4
        /*0000*/ 	.byte	0x04, 0x37
        /*0002*/ 	.short	(.L_11 - .L_10)
.L_10:
        /*0004*/ 	.word	0x0000007c


	//----- nvinfo : EIATTR_KPARAM_INFO
	.align		4
.L_11:
        /*0008*/ 	.byte	0x04, 0x17
        /*000a*/ 	.short	(.L_13 - .L_12)
.L_12:
        /*000c*/ 	.word	0x00000000
        /*0010*/ 	.short	0x0006
        /*0012*/ 	.short	0x0030
        /*0014*/ 	.byte	0x00, 0xf0, 0x11, 0x00


	//----- nvinfo : EIATTR_KPARAM_INFO
	.align		4
.L_13:
        /*0018*/ 	.byte	0x04, 0x17
        /*001a*/ 	.short	(.L_15 - .L_14)
.L_14:
        /*001c*/ 	.word	0x00000000
        /*0020*/ 	.short	0x0005
        /*0022*/ 	.short	0x0028
        /*0024*/ 	.byte	0x00, 0xf4, 0x21, 0x00


	//----- nvinfo : EIATTR_KPARAM_INFO
	.align		4
.L_15:
        /*0028*/ 	.byte	0x04, 0x17
        /*002a*/ 	.short	(.L_17 - .L_16)
.L_16:
        /*002c*/ 	.word	0x00000000
        /*0030*/ 	.short	0x0004
        /*0032*/ 	.short	0x0020
        /*0034*/ 	.byte	0x00, 0xf4, 0x21, 0x00


	//----- nvinfo : EIATTR_KPARAM_INFO
	.align		4
.L_17:
        /*0038*/ 	.byte	0x04, 0x17
        /*003a*/ 	.short	(.L_19 - .L_18)
.L_18:
        /*003c*/ 	.word	0x00000000
        /*0040*/ 	.short	0x0003
        /*0042*/ 	.short	0x0018
        /*0044*/ 	.byte	0x00, 0xf4, 0x21, 0x00


	//----- nvinfo : EIATTR_KPARAM_INFO
	.align		4
.L_19:
        /*0048*/ 	.byte	0x04, 0x17
        /*004a*/ 	.short	(.L_21 - .L_20)
.L_20:
        /*004c*/ 	.word	0x00000000
        /*0050*/ 	.short	0x0002
        /*0052*/ 	.short	0x0010
        /*0054*/ 	.byte	0x00, 0xf4, 0x21, 0x00


	//----- nvinfo : EIATTR_KPARAM_INFO
	.align		4
.L_21:
        /*0058*/ 	.byte	0x04, 0x17
        /*005a*/ 	.short	(.L_23 - .L_22)
.L_22:
        /*005c*/ 	.word	0x00000000
        /*0060*/ 	.short	0x0001
        /*0062*/ 	.short	0x0008
        /*0064*/ 	.byte	0x00, 0xf4, 0x21, 0x00


	//----- nvinfo : EIATTR_KPARAM_INFO
	.align		4
.L_23:
        /*0068*/ 	.byte	0x04, 0x17
        /*006a*/ 	.short	(.L_25 - .L_24)
.L_24:
        /*006c*/ 	.word	0x00000000
        /*0070*/ 	.short	0x0000
        /*0072*/ 	.short	0x0000
        /*0074*/ 	.byte	0x00, 0xf4, 0x21, 0x00


	//----- nvinfo : EIATTR_SPARSE_MMA_MASK
	.align		4
.L_25:
        /*0078*/ 	.byte	0x03, 0x50
        /*007a*/ 	.short	0x0000


	//----- nvinfo : EIATTR_MAXREG_COUNT
	.align		4
        /*007c*/ 	.byte	0x03, 0x1b
        /*007e*/ 	.short	0x00ff


	//----- nvinfo : EIATTR_EXIT_INSTR_OFFSETS
	.align		4
        /*0080*/ 	.byte	0x04, 0x1c
        /*0082*/ 	.short	(.L_27 - .L_26)


	//   ....[0]....
.L_26:
        /*0084*/ 	.word	0x00000560


	//   ....[1]....
        /*0088*/ 	.word	0x00000580


	//----- nvinfo : EIATTR_REQNTID
	.align		4
.L_27:
        /*008c*/ 	.byte	0x04, 0x10
        /*008e*/ 	.short	(.L_29 - .L_28)
.L_28:
        /*0090*/ 	.word	0x00000100
        /*0094*/ 	.word	0x00000001
        /*0098*/ 	.word	0x00000001


	//----- nvinfo : EIATTR_CBANK_PARAM_SIZE
	.align		4
.L_29:
        /*009c*/ 	.byte	0x03, 0x19
        /*009e*/ 	.short	0x0034


	//----- nvinfo : EIATTR_PARAM_CBANK
	.align		4
        /*00a0*/ 	.byte	0x04, 0x0a
        /*00a2*/ 	.short	(.L_31 - .L_30)
	.align		4
.L_30:
        /*00a4*/ 	.word	index@(.nv.constant0.triton_poi_fused__native_batch_norm_legit_no_training_relu_14)
        /*00a8*/ 	.short	0x0210
        /*00aa*/ 	.short	0x0034


	//----- nvinfo : EIATTR_SW_WAR
	.align		4
.L_31:
        /*00ac*/ 	.byte	0x04, 0x36
        /*00ae*/ 	.short	(.L_33 - .L_32)
.L_32:
        /*00b0*/ 	.word	0x00000008
.L_33:


//--------------------- .nv.callgraph             --------------------------
	.section	.nv.callgraph,"",@"SHT_CUDA_CALLGRAPH"
	.align	4
	.sectionentsize	8
	.align		4
        /*0000*/ 	.word	0x00000000
	.align		4
        /*0004*/ 	.word	0xffffffff
	.align		4
        /*0008*/ 	.word	0x00000000
	.align		4
        /*000c*/ 	.word	0xfffffffe
	.align		4
        /*0010*/ 	.word	0x00000000
	.align		4
        /*0014*/ 	.word	0xfffffffd
	.align		4
        /*0018*/ 	.word	0x00000000
	.align		4
        /*001c*/ 	.word	0xfffffffc


//--------------------- .nv.constant4             --------------------------
	.section	.nv.constant4,"a",@progbits
	.align	8
	.align		8
.nv.constant4:
        /*0000*/ 	.dword	_$_str
	.align		8
        /*0008*/ 	.dword	_$_str_$_2


//--------------------- .text.triton_poi_fused__native_batch_norm_legit_no_training_relu_14 --------------------------
	.section	.text.triton_poi_fused__native_batch_norm_legit_no_training_relu_14,"ax",@progbits
	.align	128
        .global         triton_poi_fused__native_batch_norm_legit_no_training_relu_14
        .type           triton_poi_fused__native_batch_norm_legit_no_training_relu_14,@function
        .size           triton_poi_fused__native_batch_norm_legit_no_training_relu_14,(.L_x_1 - triton_poi_fused__native_batch_norm_legit_no_training_relu_14)
        .other          triton_poi_fused__native_batch_norm_legit_no_training_relu_14,@"STO_CUDA_ENTRY STV_DEFAULT"
triton_poi_fused__native_batch_norm_legit_no_training_relu_14:
.text.triton_poi_fused__native_batch_norm_legit_no_training_relu_14:
[----:B------:R-:W0:Y:S01]  /*0000*/  LDC R1, c[0x0][0x28] ;  /* 0x00000a00ff017b82 */ /* 0x000e220000000800 */
[----:B------:R-:W1:Y:S01]  /*0010*/  S2R R0, SR_TID.X ;  /* 0x0000000000007919 */ /* 0x000e620000002100 */
[----:B------:R-:W-:Y:S02]  /*0020*/  CS2R R12, SRZ ;  /* 0x00000000000c7805 */ /* 0x000fe4000001ff00 */
[----:B------:R-:W-:Y:S01]  /*0030*/  CS2R R14, SRZ ;  /* 0x00000000000e7805 */ /* 0x000fe2000001ff00 */
[----:B------:R-:W-:Y:S01]  /*0040*/  ULDC.64 UR4, c[0x0][0x208] ;  /* 0x0000820000047ab9 */ /* 0x000fe20000000a00 */
[----:B------:R-:W2:Y:S02]  /*0050*/  S2R R3, SR_CTAID.X ;  /* 0x0000000000037919 */ /* 0x000ea40000002500 */
[----:B------:R-:W3:Y:S08]  /*0060*/  LDC.64 R22, c[0x0][0x218] ;  /* 0x00008600ff167b82 */ /* 0x000ef00000000a00 */
[----:B------:R-:W4:Y:S01]  /*0070*/  LDC.64 R24, c[0x0][0x210] ;  /* 0x00008400ff187b82 */ /* 0x000f220000000a00 */
[----:B-1----:R-:W-:-:S04]  /*0080*/  SHF.L.U32 R0, R0, 0x1, RZ ;  /* 0x0000000100007819 */ /* 0x002fc800000006ff */
[----:B------:R-:W-:-:S04]  /*0090*/  LOP3.LUT R0, R0, 0x1fe, RZ, 0xc0, !PT ;  /* 0x000001fe00007812 */ /* 0x000fc800078ec0ff */
[----:B--2---:R-:W-:-:S04]  /*00a0*/  LEA R0, R3, R0, 0x9 ;  /* 0x0000000003007211 */ /* 0x004fc800078e48ff */
[----:B------:R-:W-:Y:S01]  /*00b0*/  IADD3 R2, R0, 0x1, RZ ;  /* 0x0000000100027810 */ /* 0x000fe20007ffe0ff */
[C---:B------:R-:W-:Y:S01]  /*00c0*/  IMAD.HI R4, R0.reuse, 0x60f25deb, RZ ;  /* 0x60f25deb00047827 */ /* 0x040fe200078e02ff */
[----:B------:R-:W-:-:S03]  /*00d0*/  ISETP.GE.AND P0, PT, R0, 0x24f80, PT ;  /* 0x00024f800000780c */ /* 0x000fc60003f06270 */
[----:B------:R-:W-:Y:S01]  /*00e0*/  IMAD.HI R8, R2, 0x60f25deb, RZ ;  /* 0x60f25deb02087827 */ /* 0x000fe200078e02ff */
[----:B------:R-:W-:Y:S01]  /*00f0*/  SHF.R.U32.HI R5, RZ, 0x1f, R4 ;  /* 0x0000001fff057819 */ /* 0x000fe20000011604 */
[----:B------:R-:W1:Y:S03]  /*0100*/  LDC.64 R2, c[0x0][0x220] ;  /* 0x00008800ff027b82 */ /* 0x000e660000000a00 */
[----:B------:R-:W-:Y:S01]  /*0110*/  LEA.HI.SX32 R5, R4, R5, 0x1a ;  /* 0x0000000504057211 */ /* 0x000fe200078fd2ff */
[----:B------:R-:W-:Y:S01]  /*0120*/  HFMA2.MMA R4, -RZ, RZ, 0, 0 ;  /* 0x00000000ff047435 */ /* 0x000fe200000001ff */
[----:B------:R-:W-:-:S04]  /*0130*/  SHF.R.U32.HI R9, RZ, 0x1f, R8 ;  /* 0x0000001fff097819 */ /* 0x000fc80000011608 */
[----:B------:R-:W-:Y:S02]  /*0140*/  LEA.HI.SX32 R9, R8, R9, 0x1a ;  /* 0x0000000908097211 */ /* 0x000fe400078fd2ff */
[----:B------:R-:W-:-:S03]  /*0150*/  MOV R8, RZ ;  /* 0x000000ff00087202 */ /* 0x000fc60000000f00 */
[----:B------:R-:W-:-:S04]  /*0160*/  IMAD.HI R4, R5, -0x6db6db6d, R4 ;  /* 0x9249249305047827 */ /* 0x000fc800078e0204 */
[----:B------:R-:W-:Y:S01]  /*0170*/  IMAD.HI R6, R9, -0x6db6db6d, R8 ;  /* 0x9249249309067827 */ /* 0x000fe200078e0208 */
[----:B------:R-:W-:-:S04]  /*0180*/  SHF.R.U32.HI R7, RZ, 0x1f, R4 ;  /* 0x0000001fff077819 */ /* 0x000fc80000011604 */
[----:B------:R-:W-:Y:S02]  /*0190*/  SHF.R.U32.HI R11, RZ, 0x1f, R6 ;  /* 0x0000001fff0b7819 */ /* 0x000fe40000011606 */
[----:B------:R-:W-:Y:S02]  /*01a0*/  LEA.HI.SX32 R7, R4, R7, 0x19 ;  /* 0x0000000704077211 */ /* 0x000fe400078fcaff */
[----:B------:R-:W-:-:S03]  /*01b0*/  LEA.HI.SX32 R11, R6, R11, 0x19 ;  /* 0x0000000b060b7211 */ /* 0x000fc600078fcaff */
[----:B------:R-:W-:Y:S02]  /*01c0*/  IMAD R7, R7, -0xe0, R5 ;  /* 0xffffff2007077824 */ /* 0x000fe400078e0205 */
[----:B------:R-:W-:Y:S02]  /*01d0*/  IMAD R17, R11, -0xe0, R9 ;  /* 0xffffff200b117824 */ /* 0x000fe400078e0209 */
[--C-:B-1----:R-:W-:Y:S01]  /*01e0*/  IMAD.WIDE R4, R7, 0x4, R2.reuse ;  /* 0x0000000407047825 */ /* 0x102fe200078e0202 */
[----:B------:R-:W1:Y:S03]  /*01f0*/  LDC.64 R8, c[0x0][0x228] ;  /* 0x00008a00ff087b82 */ /* 0x000e660000000a00 */
[----:B------:R-:W-:Y:S01]  /*0200*/  IMAD.WIDE R20, R17, 0x4, R2 ;  /* 0x0000000411147825 */ /* 0x000fe200078e0202 */
[----:B------:R-:W2:Y:S04]  /*0210*/  @!P0 LDG.E.EL R12, desc[UR4][R4.64] ;  /* 0x00000004040c8981 */ /* 0x000ea8000c2e1900 */
[----:B------:R4:W5:Y:S01]  /*0220*/  @!P0 LDG.E.EL R15, desc[UR4][R20.64] ;  /* 0x00000004140f8981 */ /* 0x000962000c2e1900 */
[----:B------:R-:W1:Y:S01]  /*0230*/  LDC.64 R10, c[0x0][0x230] ;  /* 0x00008c00ff0a7b82 */ /* 0x000e620000000a00 */
[----:B------:R-:W-:Y:S01]  /*0240*/  CS2R R2, SRZ ;  /* 0x0000000000027805 */ /* 0x000fe2000001ff00 */
[----:B---3--:R-:W-:-:S04]  /*0250*/  IMAD.WIDE R18, R7, 0x4, R22 ;  /* 0x0000000407127825 */ /* 0x008fc800078e0216 */
[----:B------:R-:W-:Y:S01]  /*0260*/  IMAD.WIDE R22, R17, 0x4, R22 ;  /* 0x0000000411167825 */ /* 0x000fe200078e0216 */
[----:B------:R-:W3:Y:S03]  /*0270*/  @!P0 LDG.E.EL R13, desc[UR4][R18.64] ;  /* 0x00000004120d8981 */ /* 0x000ee6000c2e1900 */
[----:B----4-:R-:W-:Y:S01]  /*0280*/  IMAD.WIDE R20, R0, 0x4, R24 ;  /* 0x0000000400147825 */ /* 0x010fe200078e0218 */
[----:B------:R-:W4:Y:S04]  /*0290*/  @!P0 LDG.E.EL R14, desc[UR4][R22.64] ;  /* 0x00000004160e8981 */ /* 0x000f28000c2e1900 */
[----:B------:R-:W3:Y:S01]  /*02a0*/  @!P0 LDG.E.64 R2, desc[UR4][R20.64] ;  /* 0x0000000414028981 */ /* 0x000ee2000c1e1b00 */
[----:B-1----:R-:W-:-:S04]  /*02b0*/  IMAD.WIDE R4, R7, 0x4, R8 ;  /* 0x0000000407047825 */ /* 0x002fc800078e0208 */
[----:B------:R-:W-:-:S04]  /*02c0*/  IMAD.WIDE R8, R17, 0x4, R8 ;  /* 0x0000000411087825 */ /* 0x000fc800078e0208 */
[----:B0-----:R-:W-:-:S04]  /*02d0*/  IMAD.WIDE R6, R7, 0x4, R10 ;  /* 0x0000000407067825 */ /* 0x001fc800078e020a */
[----:B------:R-:W-:Y:S01]  /*02e0*/  IMAD.WIDE R24, R17, 0x4, R10 ;  /* 0x0000000411187825 */ /* 0x000fe200078e020a */
[----:B------:R-:W-:Y:S02]  /*02f0*/  CS2R R16, SRZ ;  /* 0x0000000000107805 */ /* 0x000fe4000001ff00 */
[----:B------:R-:W-:-:S04]  /*0300*/  CS2R R10, SRZ ;  /* 0x00000000000a7805 */ /* 0x000fc8000001ff00 */
[----:B------:R0:W4:Y:S04]  /*0310*/  @!P0 LDG.E.EL R16, desc[UR4][R4.64] ;  /* 0x0000000404108981 */ /* 0x000128000c2e1900 */
[----:B------:R-:W4:Y:S04]  /*0320*/  @!P0 LDG.E.EL R17, desc[UR4][R8.64] ;  /* 0x0000000408118981 */ /* 0x000f28000c2e1900 */
[----:B------:R1:W4:Y:S01]  /*0330*/  @!P0 LDG.E.EL R11, desc[UR4][R6.64] ;  /* 0x00000004060b8981 */ /* 0x000322000c2e1900 */
[----:B0-----:R-:W0:Y:S03]  /*0340*/  LDC.64 R4, c[0x0][0x238] ;  /* 0x00008e00ff047b82 */ /* 0x001e260000000a00 */
[----:B------:R-:W4:Y:S01]  /*0350*/  @!P0 LDG.E.EL R10, desc[UR4][R24.64] ;  /* 0x00000004180a8981 */ /* 0x000f22000c2e1900 */
[----:B-1----:R-:W-:Y:S01]  /*0360*/  HFMA2.MMA R6, -RZ, RZ, 1.625, 0 ;  /* 0x3e800000ff067435 */ /* 0x002fe200000001ff */
[----:B0-----:R-:W-:-:S04]  /*0370*/  IMAD.WIDE R4, R0, 0x4, R4 ;  /* 0x0000000400047825 */ /* 0x001fc800078e0204 */
[----:B--2---:R-:W-:Y:S01]  /*0380*/  FADD R12, R12, 9.9999997473787516356e-06 ;  /* 0x3727c5ac0c0c7421 */ /* 0x004fe20000000000 */
[----:B-----5:R-:W-:-:S03]  /*0390*/  FADD R15, R15, 9.9999997473787516356e-06 ;  /* 0x3727c5ac0f0f7421 */ /* 0x020fc60000000000 */
[----:B------:R-:W0:Y:S08]  /*03a0*/  MUFU.SQRT R18, R12 ;  /* 0x0000000c00127308 */ /* 0x000e300000002000 */
[----:B------:R-:W1:Y:S01]  /*03b0*/  MUFU.SQRT R19, R15 ;  /* 0x0000000f00137308 */ /* 0x000e620000002000 */
[C---:B0-----:R-:W-:Y:S02]  /*03c0*/  FSETP.GT.AND P1, PT, R18.reuse, 8.50705917302346158658e+37, PT ;  /* 0x7e8000001200780b */ /* 0x041fe40003f24000 */
[----:B------:R-:W-:-:S02]  /*03d0*/  FSETP.GEU.AND P3, PT, R18, 1.175494350822287508e-38, PT ;  /* 0x008000001200780b */ /* 0x000fc40003f6e000 */
[C---:B-1----:R-:W-:Y:S02]  /*03e0*/  FSETP.GT.AND P2, PT, R19.reuse, 8.50705917302346158658e+37, PT ;  /* 0x7e8000001300780b */ /* 0x042fe40003f44000 */
[----:B------:R-:W-:-:S07]  /*03f0*/  FSETP.GEU.AND P4, PT, R19, 1.175494350822287508e-38, PT ;  /* 0x008000001300780b */ /* 0x000fce0003f8e000 */
[----:B------:R-:W-:-:S04]  /*0400*/  @P1 FMUL R18, R18, 0.25 ;  /* 0x3e80000012121820 */ /* 0x000fc80000400000 */
[----:B------:R-:W-:Y:S01]  /*0410*/  @!P3 FMUL R18, R18, 16777216 ;  /* 0x4b8000001212b820 */ /* 0x000fe20000400000 */
[----:B------:R-:W-:-:S04]  /*0420*/  @P2 FMUL R19, R19, 0.25 ;  /* 0x3e80000013132820 */ /* 0x000fc80000400000 */
[----:B------:R-:W-:Y:S01]  /*0430*/  @!P4 FMUL R19, R19, 16777216 ;  /* 0x4b8000001313c820 */ /* 0x000fe20000400000 */
[----:B------:R-:W0:Y:S01]  /*0440*/  MUFU.RCP R18, R18 ;  /* 0x0000001200127308 */ /* 0x000e220000001000 */
[----:B------:R-:W-:-:S07]  /*0450*/  FSEL R7, R6, 1, P1 ;  /* 0x3f80000006077808 */ /* 0x000fce0000800000 */
[----:B------:R-:W1:Y:S01]  /*0460*/  MUFU.RCP R19, R19 ;  /* 0x0000001300137308 */ /* 0x000e620000001000 */
[----:B------:R-:W-:Y:S01]  /*0470*/  FSEL R6, R6, 1, P2 ;  /* 0x3f80000006067808 */ /* 0x000fe20001000000 */
[----:B------:R-:W-:-:S04]  /*0480*/  @!P3 FMUL R7, R7, 16777216 ;  /* 0x4b8000000707b820 */ /* 0x000fc80000400000 */
[----:B------:R-:W-:Y:S01]  /*0490*/  @!P4 FMUL R6, R6, 16777216 ;  /* 0x4b8000000606c820 */ /* 0x000fe20000400000 */
[----:B---3--:R-:W-:Y:S01]  /*04a0*/  FADD R2, -R13, R2 ;  /* 0x000000020d027221 */ /* 0x008fe20000000100 */
[----:B----4-:R-:W-:Y:S01]  /*04b0*/  FADD R3, -R14, R3 ;  /* 0x000000030e037221 */ /* 0x010fe20000000100 */
[----:B0-----:R-:W-:Y:S01]  /*04c0*/  FMUL R7, R18, R7 ;  /* 0x0000000712077220 */ /* 0x001fe20000400000 */
[----:B-1----:R-:W-:-:S03]  /*04d0*/  FMUL R6, R19, R6 ;  /* 0x0000000613067220 */ /* 0x002fc60000400000 */
[----:B------:R-:W-:Y:S01]  /*04e0*/  FMUL R2, R2, R7 ;  /* 0x0000000702027220 */ /* 0x000fe20000400000 */
[----:B------:R-:W-:-:S03]  /*04f0*/  FMUL R3, R3, R6 ;  /* 0x0000000603037220 */ /* 0x000fc60000400000 */
[----:B------:R-:W-:Y:S01]  /*0500*/  FFMA R2, R2, R16, R11 ;  /* 0x0000001002027223 */ /* 0x000fe2000000000b */
[----:B------:R-:W-:-:S04]  /*0510*/  FFMA R3, R3, R17, R10 ;  /* 0x0000001103037223 */ /* 0x000fc8000000000a */
[C---:B------:R-:W-:Y:S02]  /*0520*/  FSETP.GEU.AND P1, PT, R2.reuse, RZ, PT ;  /* 0x000000ff0200720b */ /* 0x040fe40003f2e000 */
[C---:B------:R-:W-:Y:S02]  /*0530*/  FSETP.GEU.AND P2, PT, R3.reuse, RZ, PT ;  /* 0x000000ff0300720b */ /* 0x040fe40003f4e000 */
[----:B------:R-:W-:Y:S02]  /*0540*/  FSEL R2, R2, RZ, P1 ;  /* 0x000000ff02027208 */ /* 0x000fe40000800000 */
[----:B------:R-:W-:Y:S01]  /*0550*/  FSEL R3, R3, RZ, P2 ;  /* 0x000000ff03037208 */ /* 0x000fe20001000000 */
[----:B------:R-:W-:Y:S08]  /*0560*/  @P0 EXIT ;  /* 0x000000000000094d */ /* 0x000ff00003800000 */
[----:B------:R-:W-:Y:S01]  /*0570*/  STG.E.64 desc[UR4][R4.64], R2 ;  /* 0x0000000204007986 */ /* 0x000fe2000c101b04 */
[----:B------:R-:W-:Y:S05]  /*0580*/  EXIT ;  /* 0x000000000000794d */ /* 0x000fea0003800000 */
.L_x_0:
[----:B------:R-:W-:-:S00]  /*0590*/  BRA `(.L_x_0) ;  /* 0xfffffffc00fc7947 */ /* 0x000fc0000383ffff */
[----:B------:R-:W-:-:S00]  /*05a0*/  NOP ;  /* 0x0000000000007918 */ /* 0x000fc00000000000 */
        /* <DEDUP_REMOVED lines=13> */
.L_x_1:


//--------------------- .nv.global.init           --------------------------
	.section	.nv.global.init,"aw",@progbits
.nv.global.init:
	.type		_$_str,@object
	.size		_$_str,(_$_str_$_2 - _$_str)
_$_str:
        /*0000*/ 	.byte	0x5f, 0x5f, 0x43, 0x55, 0x44, 0x41, 0x5f, 0x46, 0x54, 0x5a, 0x00
	.type		_$_str_$_2,@object
	.size		_$_str_$_2,(.L_1 - _$_str_$_2)
_$_str_$_2:
        /*000b*/ 	.byte	0x5f, 0x5f, 0x43, 0x55, 0x44, 0x41, 0x5f, 0x50, 0x52, 0x45, 0x43, 0x5f, 0x53, 0x51, 0x52, 0x54
        /*001b*/ 	.byte	0x00
.L_1:


//--------------------- .nv.constant0.triton_poi_fused__native_batch_norm_legit_no_training_relu_14 --------------------------
	.section	.nv.constant0.triton_poi_fused__native_batch_norm_legit_no_training_relu_14,"a",@progbits
	.sectionflags	@""
	.align	4
.nv.constant0.triton_poi_fused__native_batch_norm_legit_no_training_relu_14:
	.zero		580
